	.headerflags	@"EF_CUDA_TEXMODE_UNIFIED EF_CUDA_64BIT_ADDRESS EF_CUDA_ACCELERATORS EF_CUDA_SM90 EF_CUDA_VIRTUAL_SM(EF_CUDA_SM90)"
	.elftype	@"ET_EXEC"


//--------------------- .nv.info                  --------------------------
	.section	.nv.info,"",@"SHT_CUDA_INFO"
	.align	4


	//----- nvinfo : EIATTR_REGCOUNT
	.align		4
        /*0000*/ 	.byte	0x04, 0x2f
        /*0002*/ 	.short	(.L_3 - .L_2)
	.align		4
.L_2:
        /*0004*/ 	.word	index@(triton_poi_fused__native_batch_norm_legit_no_training_add_native_batch_norm_backward_relu_25)
        /*0008*/ 	.word	0x00000020


	//----- nvinfo : EIATTR_MIN_STACK_SIZE
	.align		4
.L_3:
        /*000c*/ 	.byte	0x04, 0x12
        /*000e*/ 	.short	(.L_5 - .L_4)
	.align		4
.L_4:
        /*0010*/ 	.word	index@(triton_poi_fused__native_batch_norm_legit_no_training_add_native_batch_norm_backward_relu_25)
        /*0014*/ 	.word	0x00000000


	//----- nvinfo : EIATTR_FRAME_SIZE
	.align		4
.L_5:
        /*0018*/ 	.byte	0x04, 0x11
        /*001a*/ 	.short	(.L_7 - .L_6)
	.align		4
.L_6:
        /*001c*/ 	.word	index@(triton_poi_fused__native_batch_norm_legit_no_training_add_native_batch_norm_backward_relu_25)
        /*0020*/ 	.word	0x00000000


	//----- nvinfo : EIATTR_MIN_STACK_SIZE
	.align		4
.L_7:
        /*0024*/ 	.byte	0x04, 0x12
        /*0026*/ 	.short	(.L_9 - .L_8)
	.align		4
.L_8:
        /*0028*/ 	.word	index@(triton_poi_fused__native_batch_norm_legit_no_training_add_native_batch_norm_backward_relu_25)
        /*002c*/ 	.word	0x00000000
.L_9:


//--------------------- .nv.info.triton_poi_fused__native_batch_norm_legit_no_training_add_native_batch_norm_backward_relu_25 --------------------------
	.section	.nv.info.triton_poi_fused__native_batch_norm_legit_no_training_add_native_batch_norm_backward_relu_25,"",@"SHT_CUDA_INFO"
	.sectionflags	@""
	.align	4


	//----- nvinfo : EIATTR_CUDA_API_VERSION
	.align		4
        /*0000*/ 	.byte	0x04, 0x37
        /*0002*/ 	.short	(.L_11 - .L_10)
.L_10:
        /*0004*/ 	.word	0x0000007c


	//----- nvinfo : EIATTR_KPARAM_INFO
	.align		4
.L_11:
        /*0008*/ 	.byte	0x04, 0x17
        /*000a*/ 	.short	(.L_13 - .L_12)
.L_12:
        /*000c*/ 	.word	0x00000000
        /*0010*/ 	.short	0x000b
        /*0012*/ 	.short	0x0058
        /*0014*/ 	.byte	0x00, 0xf0, 0x11, 0x00


	//----- nvinfo : EIATTR_KPARAM_INFO
	.align		4
.L_13:
        /*0018*/ 	.byte	0x04, 0x17
        /*001a*/ 	.short	(.L_15 - .L_14)
.L_14:
        /*001c*/ 	.word	0x00000000
        /*0020*/ 	.short	0x000a
        /*0022*/ 	.short	0x0050
        /*0024*/ 	.byte	0x00, 0xf4, 0x21, 0x00


	//----- nvinfo : EIATTR_KPARAM_INFO
	.align		4
.L_15:
        /*0028*/ 	.byte	0x04, 0x17
        /*002a*/ 	.short	(.L_17 - .L_16)
.L_16:
        /*002c*/ 	.word	0x00000000
        /*0030*/ 	.short	0x0009
        /*0032*/ 	.short	0x0048
        /*0034*/ 	.byte	0x00, 0xf4, 0x21, 0x00


	//----- nvinfo : EIATTR_KPARAM_INFO
	.align		4
.L_17:
        /*0038*/ 	.byte	0x04, 0x17
        /*003a*/ 	.short	(.L_19 - .L_18)
.L_18:
        /*003c*/ 	.word	0x00000000
        /*0040*/ 	.short	0x0008
        /*0042*/ 	.short	0x0040
        /*0044*/ 	.byte	0x00, 0xf4, 0x21, 0x00


	//----- nvinfo : EIATTR_KPARAM_INFO
	.align		4
.L_19:
        /*0048*/ 	.byte	0x04, 0x17
        /*004a*/ 	.short	(.L_21 - .L_20)
.L_20:
        /*004c*/ 	.word	0x00000000
        /*0050*/ 	.short	0x0007
        /*0052*/ 	.short	0x0038
        /*0054*/ 	.byte	0x00, 0xf4, 0x21, 0x00


	//----- nvinfo : EIATTR_KPARAM_INFO
	.align		4
.L_21:
        /*0058*/ 	.byte	0x04, 0x17
        /*005a*/ 	.short	(.L_23 - .L_22)
.L_22:
        /*005c*/ 	.word	0x00000000
        /*0060*/ 	.short	0x0006
        /*0062*/ 	.short	0x0030
        /*0064*/ 	.byte	0x00, 0xf4, 0x21, 0x00


	//----- nvinfo : EIATTR_KPARAM_INFO
	.align		4
.L_23:
        /*0068*/ 	.byte	0x04, 0x17
        /*006a*/ 	.short	(.L_25 - .L_24)
.L_24:
        /*006c*/ 	.word	0x00000000
        /*0070*/ 	.short	0x0005
        /*0072*/ 	.short	0x0028
        /*0074*/ 	.byte	0x00, 0xf4, 0x21, 0x00


	//----- nvinfo : EIATTR_KPARAM_INFO
	.align		4
.L_25:
        /*0078*/ 	.byte	0x04, 0x17
        /*007a*/ 	.short	(.L_27 - .L_26)
.L_26:
        /*007c*/ 	.word	0x00000000
        /*0080*/ 	.short	0x0004
        /*0082*/ 	.short	0x0020
        /*0084*/ 	.byte	0x00, 0xf4, 0x21, 0x00


	//----- nvinfo : EIATTR_KPARAM_INFO
	.align		4
.L_27:
        /*0088*/ 	.byte	0x04, 0x17
        /*008a*/ 	.short	(.L_29 - .L_28)
.L_28:
        /*008c*/ 	.word	0x00000000
        /*0090*/ 	.short	0x0003
        /*0092*/ 	.short	0x0018
        /*0094*/ 	.byte	0x00, 0xf4, 0x21, 0x00


	//----- nvinfo : EIATTR_KPARAM_INFO
	.align		4
.L_29:
        /*0098*/ 	.byte	0x04, 0x17
        /*009a*/ 	.short	(.L_31 - .L_30)
.L_30:
        /*009c*/ 	.word	0x00000000
        /*00a0*/ 	.short	0x0002
        /*00a2*/ 	.short	0x0010
        /*00a4*/ 	.byte	0x00, 0xf4, 0x21, 0x00


	//----- nvinfo : EIATTR_KPARAM_INFO
	.align		4
.L_31:
        /*00a8*/ 	.byte	0x04, 0x17
        /*00aa*/ 	.short	(.L_33 - .L_32)
.L_32:
        /*00ac*/ 	.word	0x00000000
        /*00b0*/ 	.short	0x0001
        /*00b2*/ 	.short	0x0008
        /*00b4*/ 	.byte	0x00, 0xf4, 0x21, 0x00


	//----- nvinfo : EIATTR_KPARAM_INFO
	.align		4
.L_33:
        /*00b8*/ 	.byte	0x04, 0x17
        /*00ba*/ 	.short	(.L_35 - .L_34)
.L_34:
        /*00bc*/ 	.word	0x00000000
        /*00c0*/ 	.short	0x0000
        /*00c2*/ 	.short	0x0000
        /*00c4*/ 	.byte	0x00, 0xf4, 0x21, 0x00


	//----- nvinfo : EIATTR_SPARSE_MMA_MASK
	.align		4
.L_35:
        /*00c8*/ 	.byte	0x03, 0x50
        /*00ca*/ 	.short	0x0000


	//----- nvinfo : EIATTR_MAXREG_COUNT
	.align		4
        /*00cc*/ 	.byte	0x03, 0x1b
        /*00ce*/ 	.short	0x00ff


	//----- nvinfo : EIATTR_EXIT_INSTR_OFFSETS
	.align		4
        /*00d0*/ 	.byte	0x04, 0x1c
        /*00d2*/ 	.short	(.L_37 - .L_36)


	//   ....[0]....
.L_36:
        /*00d4*/ 	.word	0x00000550


	//----- nvinfo : EIATTR_REQNTID
	.align		4
.L_37:
        /*00d8*/ 	.byte	0x04, 0x10
        /*00da*/ 	.short	(.L_39 - .L_38)
.L_38:
        /*00dc*/ 	.word	0x00000100
        /*00e0*/ 	.word	0x00000001
        /*00e4*/ 	.word	0x00000001


	//----- nvinfo : EIATTR_CBANK_PARAM_SIZE
	.align		4
.L_39:
        /*00e8*/ 	.byte	0x03, 0x19
        /*00ea*/ 	.short	0x005c


	//----- nvinfo : EIATTR_PARAM_CBANK
	.align		4
        /*00ec*/ 	.byte	0x04, 0x0a
        /*00ee*/ 	.short	(.L_41 - .L_40)
	.align		4
.L_40:
        /*00f0*/ 	.word	index@(.nv.constant0.triton_poi_fused__native_batch_norm_legit_no_training_add_native_batch_norm_backward_relu_25)
        /*00f4*/ 	.short	0x0210
        /*00f6*/ 	.short	0x005c


	//----- nvinfo : EIATTR_SW_WAR
	.align		4
.L_41:
        /*00f8*/ 	.byte	0x04, 0x36
        /*00fa*/ 	.short	(.L_43 - .L_42)
.L_42:
        /*00fc*/ 	.word	0x00000008
.L_43:


//--------------------- .nv.callgraph             --------------------------
	.section	.nv.callgraph,"",@"SHT_CUDA_CALLGRAPH"
	.align	4
	.sectionentsize	8
	.align		4
        /*0000*/ 	.word	0x00000000
	.align		4
        /*0004*/ 	.word	0xffffffff
	.align		4
        /*0008*/ 	.word	0x00000000
	.align		4
        /*000c*/ 	.word	0xfffffffe
	.align		4
        /*0010*/ 	.word	0x00000000
	.align		4
        /*0014*/ 	.word	0xfffffffd
	.align		4
        /*0018*/ 	.word	0x00000000
	.align		4
        /*001c*/ 	.word	0xfffffffc


//--------------------- .nv.constant4             --------------------------
	.section	.nv.constant4,"a",@progbits
	.align	8
	.align		8
.nv.constant4:
        /*0000*/ 	.dword	_$_str
	.align		8
        /*0008*/ 	.dword	_$_str_$_2


//--------------------- .text.triton_poi_fused__native_batch_norm_legit_no_training_add_native_batch_norm_backward_relu_25 --------------------------
	.section	.text.triton_poi_fused__native_batch_norm_legit_no_training_add_native_batch_norm_backward_relu_25,"ax",@progbits
	.align	128
        .global         triton_poi_fused__native_batch_norm_legit_no_training_add_native_batch_norm_backward_relu_25
        .type           triton_poi_fused__native_batch_norm_legit_no_training_add_native_batch_norm_backward_relu_25,@function
        .size           triton_poi_fused__native_batch_norm_legit_no_training_add_native_batch_norm_backward_relu_25,(.L_x_1 - triton_poi_fused__native_batch_norm_legit_no_training_add_native_batch_norm_backward_relu_25)
        .other          triton_poi_fused__native_batch_norm_legit_no_training_add_native_batch_norm_backward_relu_25,@"STO_CUDA_ENTRY STV_DEFAULT"
triton_poi_fused__native_batch_norm_legit_no_training_add_native_batch_norm_backward_relu_25:
.text.triton_poi_fused__native_batch_norm_legit_no_training_add_native_batch_norm_backward_relu_25:
[----:B------:R-:W-:Y:S01]  /*0000*/  LDC R1, c[0x0][0x28] ;  /* 0x00000a00ff017b82 */ /* 0x000fe20000000800 */
[----:B------:R-:W1:Y:S07]  /*0010*/  S2R R0, SR_TID.X ;  /* 0x0000000000007919 */ /* 0x000e6e0000002100 */
[----:B------:R-:W2:Y:S01]  /*0020*/  LDC.64 R2, c[0x0][0x240] ;  /* 0x00009000ff027b82 */ /* 0x000ea20000000a00 */
[----:B------:R-:W-:Y:S01]  /*0030*/  ULDC.64 UR4, c[0x0][0x208] ;  /* 0x0000820000047ab9 */ /* 0x000fe20000000a00 */
[----:B------:R-:W3:Y:S06]  /*0040*/  S2R R7, SR_CTAID.X ;  /* 0x0000000000077919 */ /* 0x000eec0000002500 */
[----:B------:R-:W4:Y:S08]  /*0050*/  LDC.64 R24, c[0x0][0x220] ;  /* 0x00008800ff187b82 */ /* 0x000f300000000a00 */
[----:B------:R-:W5:Y:S08]  /*0060*/  LDC.64 R10, c[0x0][0x228] ;  /* 0x00008a00ff0a7b82 */ /* 0x000f700000000a00 */
[----:B------:R-:W5:Y:S01]  /*0070*/  LDC.64 R20, c[0x0][0x230] ;  /* 0x00008c00ff147b82 */ /* 0x000f620000000a00 */
[----:B-1----:R-:W-:-:S07]  /*0080*/  SHF.L.U32 R0, R0, 0x1, RZ ;  /* 0x0000000100007819 */ /* 0x002fce00000006ff */
[----:B------:R-:W1:Y:S01]  /*0090*/  LDC.64 R18, c[0x0][0x238] ;  /* 0x00008e00ff127b82 */ /* 0x000e620000000a00 */
[----:B---3--:R-:W-:Y:S02]  /*00a0*/  SHF.R.S32.HI R5, RZ, 0x16, R7 ;  /* 0x00000016ff057819 */ /* 0x008fe40000011407 */
[----:B------:R-:W-:Y:S02]  /*00b0*/  LOP3.LUT R0, R0, 0x1fe, RZ, 0xc0, !PT ;  /* 0x000001fe00007812 */ /* 0x000fe400078ec0ff */
[----:B------:R-:W-:-:S03]  /*00c0*/  SGXT R5, R5, 0x1 ;  /* 0x000000010505781a */ /* 0x000fc60000000200 */
[----:B------:R-:W3:Y:S01]  /*00d0*/  LDC.64 R14, c[0x0][0x248] ;  /* 0x00009200ff0e7b82 */ /* 0x000ee20000000a00 */
[----:B------:R-:W-:-:S04]  /*00e0*/  LEA R0, R7, R0, 0x9 ;  /* 0x0000000007007211 */ /* 0x000fc800078e48ff */
[----:B------:R-:W-:-:S03]  /*00f0*/  LEA.HI R5, R5, R0, RZ, 0x7 ;  /* 0x0000000005057211 */ /* 0x000fc600078f38ff */
[----:B------:R-:W1:Y:S01]  /*0100*/  LDC.64 R6, c[0x0][0x218] ;  /* 0x00008600ff067b82 */ /* 0x000e620000000a00 */
[----:B------:R-:W-:-:S04]  /*0110*/  LOP3.LUT R5, R5, 0xffffff80, RZ, 0xc0, !PT ;  /* 0xffffff8005057812 */ /* 0x000fc800078ec0ff */
[----:B------:R-:W-:-:S03]  /*0120*/  IADD3 R23, R0, -R5, RZ ;  /* 0x8000000500177210 */ /* 0x000fc60007ffe0ff */
[----:B------:R-:W3:Y:S02]  /*0130*/  LDC.64 R4, c[0x0][0x210] ;  /* 0x00008400ff047b82 */ /* 0x000ee40000000a00 */
[----:B--2---:R-:W-:-:S06]  /*0140*/  IMAD.WIDE R2, R23, 0x4, R2 ;  /* 0x0000000417027825 */ /* 0x004fcc00078e0202 */
[----:B------:R-:W2:Y:S01]  /*0150*/  LDG.E.EL.64 R2, desc[UR4][R2.64] ;  /* 0x0000000402027981 */ /* 0x000ea2000c2e1b00 */
[----:B------:R-:W5:Y:S01]  /*0160*/  LDC.64 R16, c[0x0][0x250] ;  /* 0x00009400ff107b82 */ /* 0x000f620000000a00 */
[----:B----4-:R-:W-:-:S04]  /*0170*/  IMAD.WIDE R24, R0, 0x4, R24 ;  /* 0x0000000400187825 */ /* 0x010fc800078e0218 */
[----:B01----:R-:W-:-:S06]  /*0180*/  IMAD.WIDE R6, R0, 0x4, R6 ;  /* 0x0000000400067825 */ /* 0x003fcc00078e0206 */
[----:B------:R-:W4:Y:S01]  /*0190*/  LDG.E.64 R6, desc[UR4][R6.64] ;  /* 0x0000000406067981 */ /* 0x000f22000c1e1b00 */
[----:B---3--:R-:W-:-:S05]  /*01a0*/  IMAD.WIDE R4, R0, 0x4, R4 ;  /* 0x0000000400047825 */ /* 0x008fca00078e0204 */
[----:B------:R-:W4:Y:S01]  /*01b0*/  LDG.E.64 R8, desc[UR4][R4.64] ;  /* 0x0000000404087981 */ /* 0x000f22000c1e1b00 */
[----:B-----5:R-:W-:-:S03]  /*01c0*/  IMAD.WIDE R12, R0, 0x4, R10 ;  /* 0x00000004000c7825 */ /* 0x020fc600078e020a */
[----:B------:R-:W3:Y:S01]  /*01d0*/  LDG.E.64 R10, desc[UR4][R24.64] ;  /* 0x00000004180a7981 */ /* 0x000ee2000c1e1b00 */
[----:B------:R-:W-:-:S03]  /*01e0*/  IMAD.WIDE R26, R0, 0x4, R20 ;  /* 0x00000004001a7825 */ /* 0x000fc600078e0214 */
[----:B------:R-:W5:Y:S01]  /*01f0*/  LDG.E.64 R12, desc[UR4][R12.64] ;  /* 0x000000040c0c7981 */ /* 0x000f62000c1e1b00 */
[----:B------:R-:W-:-:S03]  /*0200*/  IMAD.WIDE R20, R23, 0x4, R18 ;  /* 0x0000000417147825 */ /* 0x000fc600078e0212 */
[----:B------:R-:W5:Y:S01]  /*0210*/  LDG.E.64 R18, desc[UR4][R26.64] ;  /* 0x000000041a127981 */ /* 0x000f62000c1e1b00 */
[----:B------:R-:W-:-:S03]  /*0220*/  IMAD.WIDE R28, R23, 0x4, R14 ;  /* 0x00000004171c7825 */ /* 0x000fc600078e020e */
[----:B------:R-:W5:Y:S01]  /*0230*/  LDG.E.EL.64 R20, desc[UR4][R20.64] ;  /* 0x0000000414147981 */ /* 0x000f62000c2e1b00 */
[----:B------:R-:W-:-:S03]  /*0240*/  IMAD.WIDE R14, R23, 0x4, R16 ;  /* 0x00000004170e7825 */ /* 0x000fc600078e0210 */
[----:B------:R-:W5:Y:S04]  /*0250*/  LDG.E.EL.64 R16, desc[UR4][R28.64] ;  /* 0x000000041c107981 */ /* 0x000f68000c2e1b00 */
[----:B------:R-:W5:Y:S01]  /*0260*/  LDG.E.EL.64 R14, desc[UR4][R14.64] ;  /* 0x000000040e0e7981 */ /* 0x000f62000c2e1b00 */
[----:B--2---:R-:W-:Y:S01]  /*0270*/  FADD R22, R2, 9.9999997473787516356e-06 ;  /* 0x3727c5ac02167421 */ /* 0x004fe20000000000 */
[----:B------:R-:W-:-:S03]  /*0280*/  FADD R3, R3, 9.9999997473787516356e-06 ;  /* 0x3727c5ac03037421 */ /* 0x000fc60000000000 */
[----:B------:R-:W0:Y:S08]  /*0290*/  MUFU.SQRT R2, R22 ;  /* 0x0000001600027308 */ /* 0x000e300000002000 */
[----:B------:R-:W1:Y:S01]  /*02a0*/  MUFU.SQRT R23, R3 ;  /* 0x0000000300177308 */ /* 0x000e620000002000 */
[C---:B0-----:R-:W-:Y:S02]  /*02b0*/  FSETP.GT.AND P0, PT, R2.reuse, 8.50705917302346158658e+37, PT ;  /* 0x7e8000000200780b */ /* 0x041fe40003f04000 */
[----:B------:R-:W-:-:S02]  /*02c0*/  FSETP.GEU.AND P2, PT, R2, 1.175494350822287508e-38, PT ;  /* 0x008000000200780b */ /* 0x000fc40003f4e000 */
[C---:B-1----:R-:W-:Y:S02]  /*02d0*/  FSETP.GT.AND P1, PT, R23.reuse, 8.50705917302346158658e+37, PT ;  /* 0x7e8000001700780b */ /* 0x042fe40003f24000 */
[----:B------:R-:W-:-:S07]  /*02e0*/  FSETP.GEU.AND P3, PT, R23, 1.175494350822287508e-38, PT ;  /* 0x008000001700780b */ /* 0x000fce0003f6e000 */
[----:B------:R-:W-:Y:S01]  /*02f0*/  @P0 FMUL R2, R2, 0.25 ;  /* 0x3e80000002020820 */ /* 0x000fe20000400000 */
[----:B----4-:R-:W-:Y:S01]  /*0300*/  FADD R22, R9, R7 ;  /* 0x0000000709167221 */ /* 0x010fe20000000000 */
[----:B------:R-:W-:Y:S02]  /*0310*/  FADD R7, R8, R6 ;  /* 0x0000000608077221 */ /* 0x000fe40000000000 */
[----:B------:R-:W-:Y:S01]  /*0320*/  @!P2 FMUL R2, R2, 16777216 ;  /* 0x4b8000000202a820 */ /* 0x000fe20000400000 */
[----:B------:R-:W-:Y:S01]  /*0330*/  @P1 FMUL R23, R23, 0.25 ;  /* 0x3e80000017171820 */ /* 0x000fe20000400000 */
[----:B------:R-:W-:Y:S01]  /*0340*/  HFMA2.MMA R6, -RZ, RZ, 1.625, 0 ;  /* 0x3e800000ff067435 */ /* 0x000fe200000001ff */
[----:B---3--:R-:W-:Y:S01]  /*0350*/  FADD R22, R11, R22 ;  /* 0x000000160b167221 */ /* 0x008fe20000000000 */
[----:B------:R-:W0:Y:S01]  /*0360*/  LDC.64 R8, c[0x0][0x258] ;  /* 0x00009600ff087b82 */ /* 0x000e220000000a00 */
[----:B------:R-:W-:Y:S01]  /*0370*/  @!P3 FMUL R23, R23, 16777216 ;  /* 0x4b8000001717b820 */ /* 0x000fe20000400000 */
[----:B------:R-:W1:Y:S01]  /*0380*/  MUFU.RCP R2, R2 ;  /* 0x0000000200027308 */ /* 0x000e620000001000 */
[----:B------:R-:W-:Y:S01]  /*0390*/  FADD R7, R10, R7 ;  /* 0x000000070a077221 */ /* 0x000fe20000000000 */
[----:B-----5:R-:W-:-:S06]  /*03a0*/  FADD R22, R13, R22 ;  /* 0x000000160d167221 */ /* 0x020fcc0000000000 */
[----:B------:R-:W2:Y:S01]  /*03b0*/  MUFU.RCP R3, R23 ;  /* 0x0000001700037308 */ /* 0x000ea20000001000 */
[----:B------:R-:W-:Y:S01]  /*03c0*/  FSEL R13, R6, 1, P0 ;  /* 0x3f800000060d7808 */ /* 0x000fe20000000000 */
[----:B------:R-:W-:Y:S01]  /*03d0*/  FADD R11, R12, R7 ;  /* 0x000000070c0b7221 */ /* 0x000fe20000000000 */
[----:B------:R-:W-:Y:S02]  /*03e0*/  FSEL R10, R6, 1, P1 ;  /* 0x3f800000060a7808 */ /* 0x000fe40000800000 */
[----:B------:R-:W3:Y:S01]  /*03f0*/  LDC.64 R6, c[0x0][0x260] ;  /* 0x00009800ff067b82 */ /* 0x000ee20000000a00 */
[----:B------:R-:W-:Y:S01]  /*0400*/  @!P2 FMUL R13, R13, 16777216 ;  /* 0x4b8000000d0da820 */ /* 0x000fe20000400000 */
[----:B------:R-:W-:Y:S01]  /*0410*/  FADD R18, R18, R11 ;  /* 0x0000000b12127221 */ /* 0x000fe20000000000 */
[----:B------:R-:W-:Y:S01]  /*0420*/  @!P3 FMUL R10, R10, 16777216 ;  /* 0x4b8000000a0ab820 */ /* 0x000fe20000400000 */
[----:B------:R-:W-:Y:S01]  /*0430*/  FADD R19, R19, R22 ;  /* 0x0000001613137221 */ /* 0x000fe20000000000 */
[----:B-1----:R-:W-:Y:S01]  /*0440*/  FMUL R13, R2, R13 ;  /* 0x0000000d020d7220 */ /* 0x002fe20000400000 */
[----:B------:R-:W-:-:S02]  /*0450*/  FADD R20, -R20, R18 ;  /* 0x0000001214147221 */ /* 0x000fc40000000100 */
[----:B------:R-:W-:Y:S01]  /*0460*/  FADD R21, -R21, R19 ;  /* 0x0000001315157221 */ /* 0x000fe20000000100 */
[----:B--2---:R-:W-:Y:S01]  /*0470*/  FMUL R10, R3, R10 ;  /* 0x0000000a030a7220 */ /* 0x004fe20000400000 */
[----:B------:R-:W-:-:S03]  /*0480*/  FMUL R13, R20, R13 ;  /* 0x0000000d140d7220 */ /* 0x000fc60000400000 */
[----:B------:R-:W-:Y:S01]  /*0490*/  FMUL R10, R21, R10 ;  /* 0x0000000a150a7220 */ /* 0x000fe20000400000 */
[----:B------:R-:W-:-:S03]  /*04a0*/  FFMA R13, R16, R13, R14 ;  /* 0x0000000d100d7223 */ /* 0x000fc6000000000e */
[----:B------:R-:W-:Y:S02]  /*04b0*/  FFMA R10, R17, R10, R15 ;  /* 0x0000000a110a7223 */ /* 0x000fe4000000000f */
[----:B------:R-:W-:-:S03]  /*04c0*/  FSETP.GEU.AND P0, PT, R13, RZ, PT ;  /* 0x000000ff0d00720b */ /* 0x000fc60003f0e000 */
[----:B------:R-:W-:Y:S01]  /*04d0*/  FSETP.GEU.AND P1, PT, R10, RZ, PT ;  /* 0x000000ff0a00720b */ /* 0x000fe20003f2e000 */
[----:B0-----:R-:W-:Y:S01]  /*04e0*/  IMAD.WIDE R8, R0, 0x4, R8 ;  /* 0x0000000400087825 */ /* 0x001fe200078e0208 */
[----:B------:R-:W-:Y:S02]  /*04f0*/  FSEL R2, R13, RZ, P0 ;  /* 0x000000ff0d027208 */ /* 0x000fe40000000000 */
[----:B------:R-:W-:Y:S01]  /*0500*/  FSEL R3, R10, RZ, P1 ;  /* 0x000000ff0a037208 */ /* 0x000fe20000800000 */
[----:B---3--:R-:W-:Y:S01]  /*0510*/  IMAD.WIDE R6, R0, 0x4, R6 ;  /* 0x0000000400067825 */ /* 0x008fe200078e0206 */
[----:B------:R-:W-:Y:S04]  /*0520*/  STG.E.64 desc[UR4][R4.64], R18 ;  /* 0x0000001204007986 */ /* 0x000fe8000c101b04 */
[----:B------:R-:W-:Y:S04]  /*0530*/  STG.E.64 desc[UR4][R8.64], R2 ;  /* 0x0000000208007986 */ /* 0x000fe8000c101b04 */
[----:B------:R-:W-:Y:S01]  /*0540*/  STG.E.64 desc[UR4][R6.64], R20 ;  /* 0x0000001406007986 */ /* 0x000fe2000c101b04 */
[----:B------:R-:W-:Y:S05]  /*0550*/  EXIT ;  /* 0x000000000000794d */ /* 0x000fea0003800000 */
.L_x_0:
[----:B------:R-:W-:-:S00]  /*0560*/  BRA `(.L_x_0) ;  /* 0xfffffffc00fc7947 */ /* 0x000fc0000383ffff */
[----:B------:R-:W-:-:S00]  /*0570*/  NOP ;  /* 0x0000000000007918 */ /* 0x000fc00000000000 */
        /* <DEDUP_REMOVED lines=8> */
.L_x_1:


//--------------------- .nv.global.init           --------------------------
	.section	.nv.global.init,"aw",@progbits
.nv.global.init:
	.type		_$_str,@object
	.size		_$_str,(_$_str_$_2 - _$_str)
_$_str:
        /*0000*/ 	.byte	0x5f, 0x5f, 0x43, 0x55, 0x44, 0x41, 0x5f, 0x46, 0x54, 0x5a, 0x00
	.type		_$_str_$_2,@object
	.size		_$_str_$_2,(.L_1 - _$_str_$_2)
_$_str_$_2:
        /*000b*/ 	.byte	0x5f, 0x5f, 0x43, 0x55, 0x44, 0x41, 0x5f, 0x50, 0x52, 0x45, 0x43, 0x5f, 0x53, 0x51, 0x52, 0x54
        /*001b*/ 	.byte	0x00
.L_1:


//--------------------- .nv.constant0.triton_poi_fused__native_batch_norm_legit_no_training_add_native_batch_norm_backward_relu_25 --------------------------
	.section	.nv.constant0.triton_poi_fused__native_batch_norm_legit_no_training_add_native_batch_norm_backward_relu_25,"a",@progbits
	.sectionflags	@""
	.align	4
.nv.constant0.triton_poi_fused__native_batch_norm_legit_no_training_add_native_batch_norm_backward_relu_25:
	.zero		620
